//
// Generated by NVIDIA NVVM Compiler
//
// Compiler Build ID: CL-36424714
// Cuda compilation tools, release 13.0, V13.0.88
// Based on NVVM 20.0.0
//

.version 9.0
.target sm_100
.address_size 64

	// .globl	setValue_kernel

.visible .entry setValue_kernel()
{


	ret;

}


// ===== COMPILED SASS (sm_100) =====

	.target	sm_100

	.elftype	@"ET_EXEC"


//--------------------- .note.nv.tkinfo           --------------------------
	.section	.note.nv.tkinfo,"",@"SHT_NOTE"
	.sectionflags	@"SHF_NOTE_NV_TKINFO"
	.tkinfo
        /*0018*/ 	.word	0x00000002
        /*0030*/ 	.string	""
        /*0030*/ 	.string	"ptxas"
        /*0030*/ 	.string	"Cuda compilation tools, release 13.0, V13.0.88"
        /*0030*/ 	.string	"Build cuda_13.0.r13.0/compiler.36424714_0"
        /*0030*/ 	.string	"-arch sm_100 -m 64 "



//--------------------- .note.nv.cuinfo           --------------------------
	.section	.note.nv.cuinfo,"",@"SHT_NOTE"
	.sectionflags	@"SHF_NOTE_NV_CUINFO"
        /*0018*/ 	.short	0x0002
        /*001a*/ 	.short	0x0064
        /*001c*/ 	.short	0x0082
	.zero		2


//--------------------- .nv.info                  --------------------------
	.section	.nv.info,"",@"SHT_CUDA_INFO"
	.align	4


	//----- nvinfo : EIATTR_REGCOUNT
	.align		4
        /*0000*/ 	.byte	0x04, 0x2f
        /*0002*/ 	.short	(.L_1 - .L_0)
	.align		4
.L_0:
        /*0004*/ 	.word	index@(setValue_kernel)
        /*0008*/ 	.word	0x00000004


	//----- nvinfo : EIATTR_FRAME_SIZE
	.align		4
.L_1:
        /*000c*/ 	.byte	0x04, 0x11
        /*000e*/ 	.short	(.L_3 - .L_2)
	.align		4
.L_2:
        /*0010*/ 	.word	index@(setValue_kernel)
        /*0014*/ 	.word	0x00000000


	//----- nvinfo : EIATTR_MIN_STACK_SIZE
	.align		4
.L_3:
        /*0018*/ 	.byte	0x04, 0x12
        /*001a*/ 	.short	(.L_5 - .L_4)
	.align		4
.L_4:
        /*001c*/ 	.word	index@(setValue_kernel)
        /*0020*/ 	.word	0x00000000
.L_5:


//--------------------- .nv.compat                --------------------------
	.section	.nv.compat,"",@"SHT_CUDA_COMPAT_INFO"
	.align	4
        /*0000*/ 	.byte	0x02, 0x09, 0x00, 0x00, 0x02, 0x02, 0x01, 0x00, 0x02, 0x05, 0x05, 0x00, 0x03, 0x07, 0x01, 0x01
        /*0010*/ 	.byte	0x02, 0x03, 0x00, 0x00, 0x02, 0x06, 0x01, 0x00, 0x04, 0x0b, 0x08, 0x00, 0x09, 0x00, 0x00, 0x00
        /*0020*/ 	.byte	0x00, 0x00, 0x00, 0x00


//--------------------- .nv.info.setValue_kernel  --------------------------
	.section	.nv.info.setValue_kernel,"",@"SHT_CUDA_INFO"
	.sectionflags	@""
	.align	4


	//----- nvinfo : EIATTR_CUDA_API_VERSION
	.align		4
        /*0000*/ 	.byte	0x04, 0x37
        /*0002*/ 	.short	(.L_7 - .L_6)
.L_6:
        /*0004*/ 	.word	0x00000082


	//----- nvinfo : EIATTR_SPARSE_MMA_MASK
	.align		4
.L_7:
        /*0008*/ 	.byte	0x03, 0x50
        /*000a*/ 	.short	0x0000


	//----- nvinfo : EIATTR_MAXREG_COUNT
	.align		4
        /*000c*/ 	.byte	0x03, 0x1b
        /*000e*/ 	.short	0x00ff


	//----- nvinfo : EIATTR_MERCURY_ISA_VERSION
	.align		4
        /*0010*/ 	.byte	0x03, 0x5f
        /*0012*/ 	.short	0x0101


	//----- nvinfo : EIATTR_VRC_CTA_INIT_COUNT
	.align		4
        /*0014*/ 	.byte	0x02, 0x4a
	.zero		1
	.zero		1


	//----- nvinfo : EIATTR_EXIT_INSTR_OFFSETS
	.align		4
        /*0018*/ 	.byte	0x04, 0x1c
        /*001a*/ 	.short	(.L_9 - .L_8)


	//   ....[0]....
.L_8:
        /*001c*/ 	.word	0x00000010


	//----- nvinfo : EIATTR_SW_WAR
	.align		4
.L_9:
        /*0020*/ 	.byte	0x04, 0x36
        /*0022*/ 	.short	(.L_11 - .L_10)
.L_10:
        /*0024*/ 	.word	0x00000008
.L_11:


//--------------------- .nv.callgraph             --------------------------
	.section	.nv.callgraph,"",@"SHT_CUDA_CALLGRAPH"
	.align	4
	.sectionentsize	8
	.align		4
        /*0000*/ 	.word	0x00000000
	.align		4
        /*0004*/ 	.word	0xffffffff
	.align		4
        /*0008*/ 	.word	0x00000000
	.align		4
        /*000c*/ 	.word	0xfffffffe
	.align		4
        /*0010*/ 	.word	0x00000000
	.align		4
        /*0014*/ 	.word	0xfffffffd
	.align		4
        /*0018*/ 	.word	0x00000000
	.align		4
        /*001c*/ 	.word	0xfffffffc


//--------------------- .text.setValue_kernel     --------------------------
	.section	.text.setValue_kernel,"ax",@progbits
	.align	128
        .global         setValue_kernel
        .type           setValue_kernel,@function
        .size           setValue_kernel,(.L_x_1 - setValue_kernel)
        .other          setValue_kernel,@"STO_CUDA_ENTRY STV_DEFAULT"
setValue_kernel:
.text.setValue_kernel:
[----:B------:R-:W-:Y:S01]  /*0000*/  LDC R1, c[0x0][0x37c] ;  /* 0x0000df00ff017b82 */ /* 0x000fe20000000800 */
[----:B------:R-:W-:Y:S05]  /*0010*/  EXIT ;  /* 0x000000000000794d */ /* 0x000fea0003800000 */
.L_x_0:
[----:B------:R-:W-:-:S00]  /*0020*/  BRA `(.L_x_0) ;  /* 0xfffffffc00fc7947 */ /* 0x000fc0000383ffff */
[----:B------:R-:W-:-:S00]  /*0030*/  NOP ;  /* 0x0000000000007918 */ /* 0x000fc00000000000 */
        /* <DEDUP_REMOVED lines=12> */
.L_x_1:


//--------------------- .nv.shared.reserved.0     --------------------------
	.section	.nv.shared.reserved.0,"aw",@nobits
	.weak		__nv_reservedSMEM_offset_0_alias
	.size		__nv_reservedSMEM_offset_0_alias, 0, 64
	.other		__nv_reservedSMEM_offset_0_alias,@"STO_CUDA_RESERVED_SHARED STV_DEFAULT"
__nv_reservedSMEM_offset_0_alias:
	.zero		0
	.zero		64


//--------------------- .nv.constant0.setValue_kernel --------------------------
	.section	.nv.constant0.setValue_kernel,"a",@progbits
	.sectionflags	@""
	.align	4
.nv.constant0.setValue_kernel:
	.zero		896


//--------------------- SYMBOLS --------------------------

	.type		.nv.reservedSmem.offset0,@object
	.size		.nv.reservedSmem.offset0,0x4
